//
// Generated by NVIDIA NVVM Compiler
//
// Compiler Build ID: CL-36424714
// Cuda compilation tools, release 13.0, V13.0.88
// Based on NVVM 20.0.0
//

.version 9.0
.target sm_100
.address_size 64

	// .globl	_Z15arrayPartialSumPiS_i

.visible .entry _Z15arrayPartialSumPiS_i(
	.param .u64 .ptr .align 1 _Z15arrayPartialSumPiS_i_param_0,
	.param .u64 .ptr .align 1 _Z15arrayPartialSumPiS_i_param_1,
	.param .u32 _Z15arrayPartialSumPiS_i_param_2
)
{
	.reg .pred 	%p<6>;
	.reg .b32 	%r<14>;
	.reg .b64 	%rd<13>;

	ld.param.u64 	%rd3, [_Z15arrayPartialSumPiS_i_param_0];
	ld.param.u64 	%rd4, [_Z15arrayPartialSumPiS_i_param_1];
	ld.param.u32 	%r7, [_Z15arrayPartialSumPiS_i_param_2];
	mov.u32 	%r1, %ctaid.x;
	mov.u32 	%r13, %ntid.x;
	mul.lo.s32 	%r3, %r1, %r13;
	mov.u32 	%r4, %tid.x;
	add.s32 	%r8, %r3, %r4;
	setp.ge.u32 	%p1, %r8, %r7;
	@%p1 bra 	$L__BB0_8;
	cvta.to.global.u64 	%rd5, %rd4;
	mul.wide.u32 	%rd6, %r3, 4;
	add.s64 	%rd1, %rd5, %rd6;
	setp.lt.u32 	%p2, %r13, 2;
	@%p2 bra 	$L__BB0_6;
	mul.wide.u32 	%rd7, %r4, 4;
	add.s64 	%rd2, %rd1, %rd7;
$L__BB0_3:
	shr.u32 	%r6, %r13, 1;
	setp.ge.u32 	%p3, %r4, %r6;
	@%p3 bra 	$L__BB0_5;
	mul.wide.u32 	%rd8, %r6, 4;
	add.s64 	%rd9, %rd2, %rd8;
	ld.global.u32 	%r9, [%rd9];
	ld.global.u32 	%r10, [%rd2];
	add.s32 	%r11, %r10, %r9;
	st.global.u32 	[%rd2], %r11;
$L__BB0_5:
	bar.sync 	0;
	setp.gt.u32 	%p4, %r13, 3;
	mov.u32 	%r13, %r6;
	@%p4 bra 	$L__BB0_3;
$L__BB0_6:
	setp.ne.s32 	%p5, %r4, 0;
	@%p5 bra 	$L__BB0_8;
	ld.global.u32 	%r12, [%rd1];
	cvta.to.global.u64 	%rd10, %rd3;
	mul.wide.u32 	%rd11, %r1, 4;
	add.s64 	%rd12, %rd10, %rd11;
	st.global.u32 	[%rd12], %r12;
$L__BB0_8:
	ret;

}


// ===== COMPILED SASS (sm_100) =====

	.target	sm_100

	.elftype	@"ET_EXEC"


//--------------------- .note.nv.tkinfo           --------------------------
	.section	.note.nv.tkinfo,"",@"SHT_NOTE"
	.sectionflags	@"SHF_NOTE_NV_TKINFO"
	.tkinfo
        /*0018*/ 	.word	0x00000002
        /*0030*/ 	.string	""
        /*0030*/ 	.string	"ptxas"
        /*0030*/ 	.string	"Cuda compilation tools, release 13.0, V13.0.88"
        /*0030*/ 	.string	"Build cuda_13.0.r13.0/compiler.36424714_0"
        /*0030*/ 	.string	"-arch sm_100 -m 64 "



//--------------------- .note.nv.cuinfo           --------------------------
	.section	.note.nv.cuinfo,"",@"SHT_NOTE"
	.sectionflags	@"SHF_NOTE_NV_CUINFO"
        /*0018*/ 	.short	0x0002
        /*001a*/ 	.short	0x0064
        /*001c*/ 	.short	0x0082
	.zero		2


//--------------------- .nv.info                  --------------------------
	.section	.nv.info,"",@"SHT_CUDA_INFO"
	.align	4


	//----- nvinfo : EIATTR_REGCOUNT
	.align		4
        /*0000*/ 	.byte	0x04, 0x2f
        /*0002*/ 	.short	(.L_1 - .L_0)
	.align		4
.L_0:
        /*0004*/ 	.word	index@(_Z15arrayPartialSumPiS_i)
        /*0008*/ 	.word	0x00000010


	//----- nvinfo : EIATTR_FRAME_SIZE
	.align		4
.L_1:
        /*000c*/ 	.byte	0x04, 0x11
        /*000e*/ 	.short	(.L_3 - .L_2)
	.align		4
.L_2:
        /*0010*/ 	.word	index@(_Z15arrayPartialSumPiS_i)
        /*0014*/ 	.word	0x00000000


	//----- nvinfo : EIATTR_MIN_STACK_SIZE
	.align		4
.L_3:
        /*0018*/ 	.byte	0x04, 0x12
        /*001a*/ 	.short	(.L_5 - .L_4)
	.align		4
.L_4:
        /*001c*/ 	.word	index@(_Z15arrayPartialSumPiS_i)
        /*0020*/ 	.word	0x00000000
.L_5:


//--------------------- .nv.compat                --------------------------
	.section	.nv.compat,"",@"SHT_CUDA_COMPAT_INFO"
	.align	4
        /*0000*/ 	.byte	0x02, 0x09, 0x00, 0x00, 0x02, 0x02, 0x01, 0x00, 0x02, 0x05, 0x05, 0x00, 0x03, 0x07, 0x01, 0x01
        /*0010*/ 	.byte	0x02, 0x03, 0x00, 0x00, 0x02, 0x06, 0x01, 0x00, 0x04, 0x0b, 0x08, 0x00, 0x09, 0x00, 0x00, 0x00
        /*0020*/ 	.byte	0x00, 0x00, 0x00, 0x00


//--------------------- .nv.info._Z15arrayPartialSumPiS_i --------------------------
	.section	.nv.info._Z15arrayPartialSumPiS_i,"",@"SHT_CUDA_INFO"
	.sectionflags	@""
	.align	4


	//----- nvinfo : EIATTR_CUDA_API_VERSION
	.align		4
        /*0000*/ 	.byte	0x04, 0x37
        /*0002*/ 	.short	(.L_7 - .L_6)
.L_6:
        /*0004*/ 	.word	0x00000082


	//----- nvinfo : EIATTR_KPARAM_INFO
	.align		4
.L_7:
        /*0008*/ 	.byte	0x04, 0x17
        /*000a*/ 	.short	(.L_9 - .L_8)
.L_8:
        /*000c*/ 	.word	0x00000000
        /*0010*/ 	.short	0x0002
        /*0012*/ 	.short	0x0010
        /*0014*/ 	.byte	0x00, 0xf0, 0x11, 0x00


	//----- nvinfo : EIATTR_KPARAM_INFO
	.align		4
.L_9:
        /*0018*/ 	.byte	0x04, 0x17
        /*001a*/ 	.short	(.L_11 - .L_10)
.L_10:
        /*001c*/ 	.word	0x00000000
        /*0020*/ 	.short	0x0001
        /*0022*/ 	.short	0x0008
        /*0024*/ 	.byte	0x00, 0xf5, 0x21, 0x00


	//----- nvinfo : EIATTR_KPARAM_INFO
	.align		4
.L_11:
        /*0028*/ 	.byte	0x04, 0x17
        /*002a*/ 	.short	(.L_13 - .L_12)
.L_12:
        /*002c*/ 	.word	0x00000000
        /*0030*/ 	.short	0x0000
        /*0032*/ 	.short	0x0000
        /*0034*/ 	.byte	0x00, 0xf5, 0x21, 0x00


	//----- nvinfo : EIATTR_SPARSE_MMA_MASK
	.align		4
.L_13:
        /*0038*/ 	.byte	0x03, 0x50
        /*003a*/ 	.short	0x0000


	//----- nvinfo : EIATTR_MAXREG_COUNT
	.align		4
        /*003c*/ 	.byte	0x03, 0x1b
        /*003e*/ 	.short	0x00ff


	//----- nvinfo : EIATTR_NUM_BARRIERS
	.align		4
        /*0040*/ 	.byte	0x02, 0x4c
        /*0042*/ 	.byte	0x01
	.zero		1


	//----- nvinfo : EIATTR_MERCURY_ISA_VERSION
	.align		4
        /*0044*/ 	.byte	0x03, 0x5f
        /*0046*/ 	.short	0x0101


	//----- nvinfo : EIATTR_VRC_CTA_INIT_COUNT
	.align		4
        /*0048*/ 	.byte	0x02, 0x4a
	.zero		1
	.zero		1


	//----- nvinfo : EIATTR_EXIT_INSTR_OFFSETS
	.align		4
        /*004c*/ 	.byte	0x04, 0x1c
        /*004e*/ 	.short	(.L_15 - .L_14)


	//   ....[0]....
.L_14:
        /*0050*/ 	.word	0x00000090


	//   ....[1]....
        /*0054*/ 	.word	0x000001f0


	//   ....[2]....
        /*0058*/ 	.word	0x00000240


	//----- nvinfo : EIATTR_CRS_STACK_SIZE
	.align		4
.L_15:
        /*005c*/ 	.byte	0x04, 0x1e
        /*005e*/ 	.short	(.L_17 - .L_16)
.L_16:
        /*0060*/ 	.word	0x00000000


	//----- nvinfo : EIATTR_CBANK_PARAM_SIZE
	.align		4
.L_17:
        /*0064*/ 	.byte	0x03, 0x19
        /*0066*/ 	.short	0x0014


	//----- nvinfo : EIATTR_PARAM_CBANK
	.align		4
        /*0068*/ 	.byte	0x04, 0x0a
        /*006a*/ 	.short	(.L_19 - .L_18)
	.align		4
.L_18:
        /*006c*/ 	.word	index@(.nv.constant0._Z15arrayPartialSumPiS_i)
        /*0070*/ 	.short	0x0380
        /*0072*/ 	.short	0x0014


	//----- nvinfo : EIATTR_SW_WAR
	.align		4
.L_19:
        /*0074*/ 	.byte	0x04, 0x36
        /*0076*/ 	.short	(.L_21 - .L_20)
.L_20:
        /*0078*/ 	.word	0x00000008
.L_21:


//--------------------- .nv.callgraph             --------------------------
	.section	.nv.callgraph,"",@"SHT_CUDA_CALLGRAPH"
	.align	4
	.sectionentsize	8
	.align		4
        /*0000*/ 	.word	0x00000000
	.align		4
        /*0004*/ 	.word	0xffffffff
	.align		4
        /*0008*/ 	.word	0x00000000
	.align		4
        /*000c*/ 	.word	0xfffffffe
	.align		4
        /*0010*/ 	.word	0x00000000
	.align		4
        /*0014*/ 	.word	0xfffffffd
	.align		4
        /*0018*/ 	.word	0x00000000
	.align		4
        /*001c*/ 	.word	0xfffffffc


//--------------------- .text._Z15arrayPartialSumPiS_i --------------------------
	.section	.text._Z15arrayPartialSumPiS_i,"ax",@progbits
	.align	128
        .global         _Z15arrayPartialSumPiS_i
        .type           _Z15arrayPartialSumPiS_i,@function
        .size           _Z15arrayPartialSumPiS_i,(.L_x_5 - _Z15arrayPartialSumPiS_i)
        .other          _Z15arrayPartialSumPiS_i,@"STO_CUDA_ENTRY STV_DEFAULT"
_Z15arrayPartialSumPiS_i:
.text._Z15arrayPartialSumPiS_i:
[----:B------:R-:W-:Y:S01]  /*0000*/  LDC R1, c[0x0][0x37c] ;  /* 0x0000df00ff017b82 */ /* 0x000fe20000000800 */
[----:B------:R-:W0:Y:S01]  /*0010*/  S2R R11, SR_CTAID.X ;  /* 0x00000000000b7919 */ /* 0x000e220000002500 */
[----:B------:R-:W0:Y:S01]  /*0020*/  LDCU UR4, c[0x0][0x360] ;  /* 0x00006c00ff0477ac */ /* 0x000e220008000800 */
[----:B------:R-:W1:Y:S01]  /*0030*/  S2R R8, SR_TID.X ;  /* 0x0000000000087919 */ /* 0x000e620000002100 */
[----:B------:R-:W2:Y:S01]  /*0040*/  LDCU UR5, c[0x0][0x390] ;  /* 0x00007200ff0577ac */ /* 0x000ea20008000800 */
[----:B0-----:R-:W-:-:S04]  /*0050*/  IMAD R5, R11, UR4, RZ ;  /* 0x000000040b057c24 */ /* 0x001fc8000f8e02ff */
[----:B-1----:R-:W-:-:S05]  /*0060*/  IMAD.IADD R0, R5, 0x1, R8 ;  /* 0x0000000105007824 */ /* 0x002fca00078e0208 */
[----:B--2---:R-:W-:Y:S01]  /*0070*/  ISETP.GE.U32.AND P0, PT, R0, UR5, PT ;  /* 0x0000000500007c0c */ /* 0x004fe2000bf06070 */
[----:B------:R-:W-:-:S12]  /*0080*/  IMAD.U32 R0, RZ, RZ, UR4 ;  /* 0x00000004ff007e24 */ /* 0x000fd8000f8e00ff */
[----:B------:R-:W-:Y:S05]  /*0090*/  @P0 EXIT ;  /* 0x000000000000094d */ /* 0x000fea0003800000 */
[----:B------:R-:W0:Y:S01]  /*00a0*/  LDC.64 R2, c[0x0][0x388] ;  /* 0x0000e200ff027b82 */ /* 0x000e220000000a00 */
[----:B------:R-:W-:Y:S01]  /*00b0*/  ISETP.GE.U32.AND P0, PT, R0, 0x2, PT ;  /* 0x000000020000780c */ /* 0x000fe20003f06070 */
[----:B------:R-:W1:Y:S01]  /*00c0*/  LDCU.64 UR4, c[0x0][0x358] ;  /* 0x00006b00ff0477ac */ /* 0x000e620008000a00 */
[----:B0-----:R-:W-:-:S11]  /*00d0*/  IMAD.WIDE.U32 R2, R5, 0x4, R2 ;  /* 0x0000000405027825 */ /* 0x001fd600078e0002 */
[----:B-1----:R-:W-:Y:S05]  /*00e0*/  @!P0 BRA `(.L_x_0) ;  /* 0x00000000003c8947 */ /* 0x002fea0003800000 */
[----:B------:R-:W-:-:S07]  /*00f0*/  IMAD.WIDE.U32 R4, R8, 0x4, R2 ;  /* 0x0000000408047825 */ /* 0x000fce00078e0002 */
.L_x_3:
[----:B------:R-:W-:Y:S01]  /*0100*/  SHF.R.U32.HI R13, RZ, 0x1, R0 ;  /* 0x00000001ff0d7819 */ /* 0x000fe20000011600 */
[----:B------:R-:W-:Y:S03]  /*0110*/  BSSY.RECONVERGENT B0, `(.L_x_1) ;  /* 0x0000008000007945 */ /* 0x000fe60003800200 */
[----:B------:R-:W-:-:S13]  /*0120*/  ISETP.GE.U32.AND P0, PT, R8, R13, PT ;  /* 0x0000000d0800720c */ /* 0x000fda0003f06070 */
[----:B0-----:R-:W-:Y:S05]  /*0130*/  @P0 BRA `(.L_x_2) ;  /* 0x0000000000140947 */ /* 0x001fea0003800000 */
[----:B------:R-:W-:Y:S01]  /*0140*/  IMAD.WIDE.U32 R6, R13, 0x4, R4 ;  /* 0x000000040d067825 */ /* 0x000fe200078e0004 */
[----:B------:R-:W2:Y:S05]  /*0150*/  LDG.E R9, desc[UR4][R4.64] ;  /* 0x0000000404097981 */ /* 0x000eaa000c1e1900 */
[----:B------:R-:W2:Y:S02]  /*0160*/  LDG.E R6, desc[UR4][R6.64] ;  /* 0x0000000406067981 */ /* 0x000ea4000c1e1900 */
[----:B--2---:R-:W-:-:S05]  /*0170*/  IADD3 R9, PT, PT, R6, R9, RZ ;  /* 0x0000000906097210 */ /* 0x004fca0007ffe0ff */
[----:B------:R0:W-:Y:S02]  /*0180*/  STG.E desc[UR4][R4.64], R9 ;  /* 0x0000000904007986 */ /* 0x0001e4000c101904 */
.L_x_2:
[----:B------:R-:W-:Y:S05]  /*0190*/  BSYNC.RECONVERGENT B0 ;  /* 0x0000000000007941 */ /* 0x000fea0003800200 */
.L_x_1:
[----:B------:R-:W-:Y:S01]  /*01a0*/  BAR.SYNC.DEFER_BLOCKING 0x0 ;  /* 0x0000000000007b1d */ /* 0x000fe20000010000 */
[----:B------:R-:W-:Y:S02]  /*01b0*/  ISETP.GT.U32.AND P0, PT, R0, 0x3, PT ;  /* 0x000000030000780c */ /* 0x000fe40003f04070 */
[----:B------:R-:W-:-:S11]  /*01c0*/  MOV R0, R13 ;  /* 0x0000000d00007202 */ /* 0x000fd60000000f00 */
[----:B------:R-:W-:Y:S05]  /*01d0*/  @P0 BRA `(.L_x_3) ;  /* 0xfffffffc00c80947 */ /* 0x000fea000383ffff */
.L_x_0:
[----:B------:R-:W-:-:S13]  /*01e0*/  ISETP.NE.AND P0, PT, R8, RZ, PT ;  /* 0x000000ff0800720c */ /* 0x000fda0003f05270 */
[----:B------:R-:W-:Y:S05]  /*01f0*/  @P0 EXIT ;  /* 0x000000000000094d */ /* 0x000fea0003800000 */
[----:B------:R-:W2:Y:S01]  /*0200*/  LDG.E R3, desc[UR4][R2.64] ;  /* 0x0000000402037981 */ /* 0x000ea2000c1e1900 */
[----:B0-----:R-:W0:Y:S02]  /*0210*/  LDC.64 R4, c[0x0][0x380] ;  /* 0x0000e000ff047b82 */ /* 0x001e240000000a00 */
[----:B0-----:R-:W-:-:S05]  /*0220*/  IMAD.WIDE.U32 R4, R11, 0x4, R4 ;  /* 0x000000040b047825 */ /* 0x001fca00078e0004 */
[----:B--2---:R-:W-:Y:S01]  /*0230*/  STG.E desc[UR4][R4.64], R3 ;  /* 0x0000000304007986 */ /* 0x004fe2000c101904 */
[----:B------:R-:W-:Y:S05]  /*0240*/  EXIT ;  /* 0x000000000000794d */ /* 0x000fea0003800000 */
.L_x_4:
[----:B------:R-:W-:-:S00]  /*0250*/  BRA `(.L_x_4) ;  /* 0xfffffffc00fc7947 */ /* 0x000fc0000383ffff */
[----:B------:R-:W-:-:S00]  /*0260*/  NOP ;  /* 0x0000000000007918 */ /* 0x000fc00000000000 */
        /* <DEDUP_REMOVED lines=9> */
.L_x_5:


//--------------------- .nv.shared.reserved.0     --------------------------
	.section	.nv.shared.reserved.0,"aw",@nobits
	.weak		__nv_reservedSMEM_offset_0_alias
	.size		__nv_reservedSMEM_offset_0_alias, 0, 64
	.other		__nv_reservedSMEM_offset_0_alias,@"STO_CUDA_RESERVED_SHARED STV_DEFAULT"
__nv_reservedSMEM_offset_0_alias:
	.zero		0
	.zero		64


//--------------------- .nv.constant0._Z15arrayPartialSumPiS_i --------------------------
	.section	.nv.constant0._Z15arrayPartialSumPiS_i,"a",@progbits
	.sectionflags	@""
	.align	4
.nv.constant0._Z15arrayPartialSumPiS_i:
	.zero		916


//--------------------- SYMBOLS --------------------------

	.type		.nv.reservedSmem.offset0,@object
	.size		.nv.reservedSmem.offset0,0x4
